//
// Generated by NVIDIA NVVM Compiler
//
// Compiler Build ID: CL-36424714
// Cuda compilation tools, release 13.0, V13.0.88
// Based on NVVM 20.0.0
//

.version 9.0
.target sm_100
.address_size 64

	// .globl	_Z24unique_idx_cal_threadIdxPi
.extern .func  (.param .b32 func_retval0) vprintf
(
	.param .b64 vprintf_param_0,
	.param .b64 vprintf_param_1
)
;
.global .align 1 .b8 $str[20] = {103, 105, 100, 58, 32, 37, 100, 44, 32, 118, 97, 108, 117, 101, 58, 32, 37, 100, 10};

.visible .entry _Z24unique_idx_cal_threadIdxPi(
	.param .u64 .ptr .align 1 _Z24unique_idx_cal_threadIdxPi_param_0
)
{
	.local .align 8 .b8 	__local_depot0[8];
	.reg .b64 	%SP;
	.reg .b64 	%SPL;
	.reg .b32 	%r<8>;
	.reg .b64 	%rd<9>;

	mov.u64 	%SPL, __local_depot0;
	cvta.local.u64 	%SP, %SPL;
	ld.param.u64 	%rd1, [_Z24unique_idx_cal_threadIdxPi_param_0];
	cvta.to.global.u64 	%rd2, %rd1;
	add.u64 	%rd3, %SP, 0;
	add.u64 	%rd4, %SPL, 0;
	mov.u32 	%r1, %tid.x;
	mov.u32 	%r2, %ctaid.x;
	mov.u32 	%r3, %ntid.x;
	mad.lo.s32 	%r4, %r2, %r3, %r1;
	mul.wide.s32 	%rd5, %r4, 4;
	add.s64 	%rd6, %rd2, %rd5;
	ld.global.u32 	%r5, [%rd6];
	st.local.v2.u32 	[%rd4], {%r4, %r5};
	mov.u64 	%rd7, $str;
	cvta.global.u64 	%rd8, %rd7;
	{ // callseq 0, 0
	.param .b64 param0;
	st.param.b64 	[param0], %rd8;
	.param .b64 param1;
	st.param.b64 	[param1], %rd3;
	.param .b32 retval0;
	call.uni (retval0), 
	vprintf, 
	(
	param0, 
	param1
	);
	ld.param.b32 	%r6, [retval0];
	} // callseq 0
	ret;

}


// ===== COMPILED SASS (sm_100) =====

	.target	sm_100

	.elftype	@"ET_EXEC"


//--------------------- .note.nv.tkinfo           --------------------------
	.section	.note.nv.tkinfo,"",@"SHT_NOTE"
	.sectionflags	@"SHF_NOTE_NV_TKINFO"
	.tkinfo
        /*0018*/ 	.word	0x00000002
        /*0030*/ 	.string	""
        /*0030*/ 	.string	"ptxas"
        /*0030*/ 	.string	"Cuda compilation tools, release 13.0, V13.0.88"
        /*0030*/ 	.string	"Build cuda_13.0.r13.0/compiler.36424714_0"
        /*0030*/ 	.string	"-arch sm_100 -m 64 "



//--------------------- .note.nv.cuinfo           --------------------------
	.section	.note.nv.cuinfo,"",@"SHT_NOTE"
	.sectionflags	@"SHF_NOTE_NV_CUINFO"
        /*0018*/ 	.short	0x0002
        /*001a*/ 	.short	0x0064
        /*001c*/ 	.short	0x0082
	.zero		2


//--------------------- .nv.info                  --------------------------
	.section	.nv.info,"",@"SHT_CUDA_INFO"
	.align	4


	//----- nvinfo : EIATTR_REGCOUNT
	.align		4
        /*0000*/ 	.byte	0x04, 0x2f
        /*0002*/ 	.short	(.L_2 - .L_1)
	.align		4
.L_1:
        /*0004*/ 	.word	index@(_Z24unique_idx_cal_threadIdxPi)
        /*0008*/ 	.word	0x00000018


	//----- nvinfo : EIATTR_FRAME_SIZE
	.align		4
.L_2:
        /*000c*/ 	.byte	0x04, 0x11
        /*000e*/ 	.short	(.L_4 - .L_3)
	.align		4
.L_3:
        /*0010*/ 	.word	index@(_Z24unique_idx_cal_threadIdxPi)
        /*0014*/ 	.word	0x00000008


	//----- nvinfo : EIATTR_MIN_STACK_SIZE
	.align		4
.L_4:
        /*0018*/ 	.byte	0x04, 0x12
        /*001a*/ 	.short	(.L_6 - .L_5)
	.align		4
.L_5:
        /*001c*/ 	.word	index@(_Z24unique_idx_cal_threadIdxPi)
        /*0020*/ 	.word	0x00000008
.L_6:


//--------------------- .nv.compat                --------------------------
	.section	.nv.compat,"",@"SHT_CUDA_COMPAT_INFO"
	.align	4
        /*0000*/ 	.byte	0x02, 0x09, 0x00, 0x00, 0x02, 0x02, 0x01, 0x00, 0x02, 0x05, 0x05, 0x00, 0x03, 0x07, 0x01, 0x01
        /*0010*/ 	.byte	0x02, 0x03, 0x00, 0x00, 0x02, 0x06, 0x01, 0x00, 0x04, 0x0b, 0x08, 0x00, 0x09, 0x00, 0x00, 0x00
        /*0020*/ 	.byte	0x00, 0x00, 0x00, 0x00


//--------------------- .nv.info._Z24unique_idx_cal_threadIdxPi --------------------------
	.section	.nv.info._Z24unique_idx_cal_threadIdxPi,"",@"SHT_CUDA_INFO"
	.sectionflags	@""
	.align	4


	//----- nvinfo : EIATTR_CUDA_API_VERSION
	.align		4
        /*0000*/ 	.byte	0x04, 0x37
        /*0002*/ 	.short	(.L_8 - .L_7)
.L_7:
        /*0004*/ 	.word	0x00000082


	//----- nvinfo : EIATTR_KPARAM_INFO
	.align		4
.L_8:
        /*0008*/ 	.byte	0x04, 0x17
        /*000a*/ 	.short	(.L_10 - .L_9)
.L_9:
        /*000c*/ 	.word	0x00000000
        /*0010*/ 	.short	0x0000
        /*0012*/ 	.short	0x0000
        /*0014*/ 	.byte	0x00, 0xf5, 0x21, 0x00


	//----- nvinfo : EIATTR_SPARSE_MMA_MASK
	.align		4
.L_10:
        /*0018*/ 	.byte	0x03, 0x50
        /*001a*/ 	.short	0x0000


	//----- nvinfo : EIATTR_MAXREG_COUNT
	.align		4
        /*001c*/ 	.byte	0x03, 0x1b
        /*001e*/ 	.short	0x00ff


	//----- nvinfo : EIATTR_EXTERNS
	.align		4
        /*0020*/ 	.byte	0x04, 0x0f
        /*0022*/ 	.short	(.L_12 - .L_11)


	//   ....[0]....
	.align		4
.L_11:
        /*0024*/ 	.word	index@(vprintf)


	//----- nvinfo : EIATTR_MERCURY_ISA_VERSION
	.align		4
.L_12:
        /*0028*/ 	.byte	0x03, 0x5f
        /*002a*/ 	.short	0x0101


	//----- nvinfo : EIATTR_VRC_CTA_INIT_COUNT
	.align		4
        /*002c*/ 	.byte	0x02, 0x4a
	.zero		1
	.zero		1


	//----- nvinfo : EIATTR_SYSCALL_OFFSETS
	.align		4
        /*0030*/ 	.byte	0x04, 0x46
        /*0032*/ 	.short	(.L_14 - .L_13)


	//   ....[0]....
.L_13:
        /*0034*/ 	.word	0x00000150


	//----- nvinfo : EIATTR_EXIT_INSTR_OFFSETS
	.align		4
.L_14:
        /*0038*/ 	.byte	0x04, 0x1c
        /*003a*/ 	.short	(.L_16 - .L_15)


	//   ....[0]....
.L_15:
        /*003c*/ 	.word	0x00000160


	//----- nvinfo : EIATTR_CBANK_PARAM_SIZE
	.align		4
.L_16:
        /*0040*/ 	.byte	0x03, 0x19
        /*0042*/ 	.short	0x0008


	//----- nvinfo : EIATTR_PARAM_CBANK
	.align		4
        /*0044*/ 	.byte	0x04, 0x0a
        /*0046*/ 	.short	(.L_18 - .L_17)
	.align		4
.L_17:
        /*0048*/ 	.word	index@(.nv.constant0._Z24unique_idx_cal_threadIdxPi)
        /*004c*/ 	.short	0x0380
        /*004e*/ 	.short	0x0008


	//----- nvinfo : EIATTR_SW_WAR
	.align		4
.L_18:
        /*0050*/ 	.byte	0x04, 0x36
        /*0052*/ 	.short	(.L_20 - .L_19)
.L_19:
        /*0054*/ 	.word	0x00000008
.L_20:


//--------------------- .nv.callgraph             --------------------------
	.section	.nv.callgraph,"",@"SHT_CUDA_CALLGRAPH"
	.align	4
	.sectionentsize	8
	.align		4
        /*0000*/ 	.word	0x00000000
	.align		4
        /*0004*/ 	.word	0xffffffff
	.align		4
        /*0008*/ 	.word	index@(_Z24unique_idx_cal_threadIdxPi)
	.align		4
        /*000c*/ 	.word	index@(vprintf)
	.align		4
        /*0010*/ 	.word	0x00000000
	.align		4
        /*0014*/ 	.word	0xfffffffe
	.align		4
        /*0018*/ 	.word	0x00000000
	.align		4
        /*001c*/ 	.word	0xfffffffd
	.align		4
        /*0020*/ 	.word	0x00000000
	.align		4
        /*0024*/ 	.word	0xfffffffc


//--------------------- .nv.constant4             --------------------------
	.section	.nv.constant4,"a",@progbits
	.align	8
	.align		8
.nv.constant4:
        /*0000*/ 	.dword	vprintf
	.align		8
        /*0008*/ 	.dword	$str


//--------------------- .text._Z24unique_idx_cal_threadIdxPi --------------------------
	.section	.text._Z24unique_idx_cal_threadIdxPi,"ax",@progbits
	.align	128
        .global         _Z24unique_idx_cal_threadIdxPi
        .type           _Z24unique_idx_cal_threadIdxPi,@function
        .size           _Z24unique_idx_cal_threadIdxPi,(.L_x_2 - _Z24unique_idx_cal_threadIdxPi)
        .other          _Z24unique_idx_cal_threadIdxPi,@"STO_CUDA_ENTRY STV_DEFAULT"
_Z24unique_idx_cal_threadIdxPi:
.text._Z24unique_idx_cal_threadIdxPi:
[----:B------:R-:W0:Y:S01]  /*0000*/  LDC R1, c[0x0][0x37c] ;  /* 0x0000df00ff017b82 */ /* 0x000e220000000800 */
[----:B------:R-:W1:Y:S01]  /*0010*/  S2R R2, SR_TID.X ;  /* 0x0000000000027919 */ /* 0x000e620000002100 */
[----:B------:R-:W2:Y:S06]  /*0020*/  LDCU UR6, c[0x0][0x2fc] ;  /* 0x00005f80ff0677ac */ /* 0x000eac0008000800 */
[----:B------:R-:W1:Y:S01]  /*0030*/  S2UR UR7, SR_CTAID.X ;  /* 0x00000000000779c3 */ /* 0x000e620000002500 */
[----:B0-----:R-:W-:Y:S01]  /*0040*/  VIADD R1, R1, 0xfffffff8 ;  /* 0xfffffff801017836 */ /* 0x001fe20000000000 */
[----:B------:R-:W0:Y:S06]  /*0050*/  LDCU.64 UR4, c[0x0][0x358] ;  /* 0x00006b00ff0477ac */ /* 0x000e2c0008000a00 */
[----:B------:R-:W3:Y:S01]  /*0060*/  LDC.64 R8, c[0x0][0x380] ;  /* 0x0000e000ff087b82 */ /* 0x000ee20000000a00 */
[----:B------:R-:W-:Y:S01]  /*0070*/  MOV R0, 0x0 ;  /* 0x0000000000007802 */ /* 0x000fe20000000f00 */
[----:B------:R-:W4:Y:S06]  /*0080*/  LDCU.64 UR8, c[0x4][0x8] ;  /* 0x01000100ff0877ac */ /* 0x000f2c0008000a00 */
[----:B------:R-:W1:Y:S02]  /*0090*/  LDC R3, c[0x0][0x360] ;  /* 0x0000d800ff037b82 */ /* 0x000e640000000800 */
[----:B-1----:R-:W-:-:S04]  /*00a0*/  IMAD R2, R3, UR7, R2 ;  /* 0x0000000703027c24 */ /* 0x002fc8000f8e0202 */
[----:B---3--:R-:W-:-:S05]  /*00b0*/  IMAD.WIDE R8, R2, 0x4, R8 ;  /* 0x0000000402087825 */ /* 0x008fca00078e0208 */
[----:B0-----:R-:W3:Y:S01]  /*00c0*/  LDG.E R3, desc[UR4][R8.64] ;  /* 0x0000000408037981 */ /* 0x001ee2000c1e1900 */
[----:B------:R-:W0:Y:S01]  /*00d0*/  LDCU UR4, c[0x0][0x2f8] ;  /* 0x00005f00ff0477ac */ /* 0x000e220008000800 */
[----:B------:R1:W1:Y:S01]  /*00e0*/  LDC.64 R10, c[0x4][R0] ;  /* 0x01000000000a7b82 */ /* 0x0002620000000a00 */
[----:B----4-:R-:W-:Y:S01]  /*00f0*/  IMAD.U32 R4, RZ, RZ, UR8 ;  /* 0x00000008ff047e24 */ /* 0x010fe2000f8e00ff */
[----:B------:R-:W-:Y:S02]  /*0100*/  MOV R5, UR9 ;  /* 0x0000000900057c02 */ /* 0x000fe40008000f00 */
[----:B0-----:R-:W-:-:S04]  /*0110*/  IADD3 R6, P0, PT, R1, UR4, RZ ;  /* 0x0000000401067c10 */ /* 0x001fc8000ff1e0ff */
[----:B--2---:R-:W-:Y:S01]  /*0120*/  IADD3.X R7, PT, PT, RZ, UR6, RZ, P0, !PT ;  /* 0x00000006ff077c10 */ /* 0x004fe200087fe4ff */
[----:B-1-3--:R0:W-:Y:S08]  /*0130*/  STL.64 [R1], R2 ;  /* 0x0000000201007387 */ /* 0x00a1f00000100a00 */
[----:B------:R-:W-:-:S07]  /*0140*/  LEPC R20, `(.L_x_0) ;  /* 0x000000001014794e */ /* 0x000fce0000000000 */
[----:B0-----:R-:W-:Y:S05]  /*0150*/  CALL.ABS.NOINC R10 ;  /* 0x000000000a007343 */ /* 0x001fea0003c00000 */
.L_x_0:
[----:B------:R-:W-:Y:S05]  /*0160*/  EXIT ;  /* 0x000000000000794d */ /* 0x000fea0003800000 */
.L_x_1:
[----:B------:R-:W-:-:S00]  /*0170*/  BRA `(.L_x_1) ;  /* 0xfffffffc00fc7947 */ /* 0x000fc0000383ffff */
[----:B------:R-:W-:-:S00]  /*0180*/  NOP ;  /* 0x0000000000007918 */ /* 0x000fc00000000000 */
[----:B------:R-:W-:-:S00]  /*0190*/  NOP ;  /* 0x0000000000007918 */ /* 0x000fc00000000000 */
[----:B------:R-:W-:-:S00]  /*01a0*/  NOP ;  /* 0x0000000000007918 */ /* 0x000fc00000000000 */
[----:B------:R-:W-:-:S00]  /*01b0*/  NOP ;  /* 0x0000000000007918 */ /* 0x000fc00000000000 */
[----:B------:R-:W-:-:S00]  /*01c0*/  NOP ;  /* 0x0000000000007918 */ /* 0x000fc00000000000 */
[----:B------:R-:W-:-:S00]  /*01d0*/  NOP ;  /* 0x0000000000007918 */ /* 0x000fc00000000000 */
[----:B------:R-:W-:-:S00]  /*01e0*/  NOP ;  /* 0x0000000000007918 */ /* 0x000fc00000000000 */
[----:B------:R-:W-:-:S00]  /*01f0*/  NOP ;  /* 0x0000000000007918 */ /* 0x000fc00000000000 */
.L_x_2:


//--------------------- .nv.global.init           --------------------------
	.section	.nv.global.init,"aw",@progbits
.nv.global.init:
	.type		$str,@object
	.size		$str,(.L_0 - $str)
$str:
        /*0000*/ 	.byte	0x67, 0x69, 0x64, 0x3a, 0x20, 0x25, 0x64, 0x2c, 0x20, 0x76, 0x61, 0x6c, 0x75, 0x65, 0x3a, 0x20
        /*0010*/ 	.byte	0x25, 0x64, 0x0a, 0x00
.L_0:


//--------------------- .nv.shared.reserved.0     --------------------------
	.section	.nv.shared.reserved.0,"aw",@nobits
	.weak		__nv_reservedSMEM_offset_0_alias
	.size		__nv_reservedSMEM_offset_0_alias, 0, 64
	.other		__nv_reservedSMEM_offset_0_alias,@"STO_CUDA_RESERVED_SHARED STV_DEFAULT"
__nv_reservedSMEM_offset_0_alias:
	.zero		0
	.zero		64


//--------------------- .nv.constant0._Z24unique_idx_cal_threadIdxPi --------------------------
	.section	.nv.constant0._Z24unique_idx_cal_threadIdxPi,"a",@progbits
	.sectionflags	@""
	.align	4
.nv.constant0._Z24unique_idx_cal_threadIdxPi:
	.zero		904


//--------------------- SYMBOLS --------------------------

	.type		.nv.reservedSmem.offset0,@object
	.size		.nv.reservedSmem.offset0,0x4
	.type		vprintf,@function
